//
// Generated by NVIDIA NVVM Compiler
// Compiler built on Tue Sep 25 09:26:26 2012 (1348590386)
// Cuda compilation tools, release 5.0, V0.2.1221
//

.version 3.1
.target sm_20
.address_size 64

	.file	1 "C:/Users/crossbac/AppData/Local/Temp/4/tmpxft_00000e10_00000000-11_pfxsum.cpp3.i"
	.file	2 "E:/SVC/Dandelion/accelerators/PTaskUnitTest//pfxsum.cu"
.shared .align 4 .b8 __cuda_local_var_159568_29_non_const_g_shared[1024];
// __cuda_local_var_159518_29_non_const_g_shared has been demoted

.visible .func  (.param .b32 func_retval0) _Z12nextpowerof2i(
	.param .b32 _Z12nextpowerof2i_param_0
)
{
	.reg .pred 	%p<3>;
	.reg .s32 	%r<12>;
	.reg .f32 	%f<2>;


	ld.param.u32 	%r3, [_Z12nextpowerof2i_param_0];
	mov.u32 	%r11, 1;
	.loc 2 11 1
	setp.lt.s32 	%p1, %r3, 2;
	@%p1 bra 	BB0_2;

	.loc 2 13 1
	cvt.rn.f32.s32 	%f1, %r3;
	mov.b32 	 %r5, %f1;
	.loc 2 14 1
	shr.u32 	%r6, %r5, 23;
	add.s32 	%r7, %r6, -127;
	mov.u32 	%r8, 1;
	.loc 2 14 1
	shl.b32 	%r9, %r8, %r7;
	.loc 2 15 1
	setp.lt.u32 	%p2, %r9, %r3;
	selp.u32 	%r10, 1, 0, %p2;
	shl.b32 	%r11, %r9, %r10;

BB0_2:
	st.param.b32	[func_retval0+0], %r11;
	.loc 2 18 1
	ret;
}

.visible .func _Z7tpfxsumIiLi256EEvPT_S1_i(
	.param .b64 _Z7tpfxsumIiLi256EEvPT_S1_i_param_0,
	.param .b64 _Z7tpfxsumIiLi256EEvPT_S1_i_param_1,
	.param .b32 _Z7tpfxsumIiLi256EEvPT_S1_i_param_2
)
{
	.reg .pred 	%p<8>;
	.reg .s32 	%r<57>;
	.reg .s64 	%rd<23>;


	ld.param.u64 	%rd4, [_Z7tpfxsumIiLi256EEvPT_S1_i_param_0];
	ld.param.u64 	%rd3, [_Z7tpfxsumIiLi256EEvPT_S1_i_param_1];
	ld.param.u32 	%r16, [_Z7tpfxsumIiLi256EEvPT_S1_i_param_2];
	.loc 2 79 1
	mov.u32 	%r1, %tid.x;
	.loc 2 82 1
	shl.b32 	%r2, %r1, 1;
	mov.u32 	%r55, 1;
	.loc 2 82 1
	cvt.s64.s32 	%rd1, %r2;
	mul.wide.s32 	%rd5, %r2, 4;
	add.s64 	%rd6, %rd4, %rd5;
	ld.u32 	%r18, [%rd6];
	mov.u64 	%rd7, __cuda_local_var_159568_29_non_const_g_shared;
	add.s64 	%rd2, %rd7, %rd5;
	st.shared.u32 	[%rd2], %r18;
	.loc 2 83 1
	add.s32 	%r3, %r2, 1;
	ld.u32 	%r21, [%rd6+4];
	st.shared.u32 	[%rd2+4], %r21;
	.loc 2 84 1
	shr.s32 	%r54, %r16, 1;
	setp.lt.s32 	%p1, %r54, 1;
	@%p1 bra 	BB1_5;

	.loc 2 88 1
	add.s32 	%r5, %r2, 2;
	mov.u32 	%r55, 1;

BB1_2:
	.loc 2 85 1
	bar.sync 	0;
	.loc 2 86 1
	setp.ge.s32 	%p2, %r1, %r54;
	@%p2 bra 	BB1_4;

	.loc 2 87 1
	mad.lo.s32 	%r25, %r55, %r3, -1;
	.loc 2 88 1
	mad.lo.s32 	%r26, %r55, %r5, -1;
	.loc 2 89 1
	mul.wide.s32 	%rd8, %r25, 4;
	add.s64 	%rd10, %rd7, %rd8;
	mul.wide.s32 	%rd11, %r26, 4;
	add.s64 	%rd12, %rd7, %rd11;
	ld.shared.u32 	%r27, [%rd12];
	ld.shared.u32 	%r29, [%rd10];
	add.s32 	%r31, %r27, %r29;
	st.shared.u32 	[%rd12], %r31;

BB1_4:
	.loc 2 91 1
	shl.b32 	%r55, %r55, 1;
	.loc 2 84 1
	shr.s32 	%r54, %r54, 1;
	setp.gt.s32 	%p3, %r54, 0;
	@%p3 bra 	BB1_2;

BB1_5:
	.loc 2 93 1
	setp.ne.s32 	%p4, %r1, 0;
	@%p4 bra 	BB1_7;

	.loc 2 94 1
	add.s32 	%r33, %r16, -1;
	mul.wide.s32 	%rd13, %r33, 4;
	add.s64 	%rd15, %rd7, %rd13;
	mov.u32 	%r34, 0;
	.loc 2 94 1
	st.shared.u32 	[%rd15], %r34;

BB1_7:
	.loc 2 96 1
	setp.lt.s32 	%p5, %r16, 2;
	@%p5 bra 	BB1_12;

	.loc 2 101 1
	add.s32 	%r11, %r2, 2;
	mov.u32 	%r56, 1;

BB1_9:
	.loc 2 97 1
	shr.s32 	%r55, %r55, 1;
	.loc 2 98 1
	bar.sync 	0;
	.loc 2 99 1
	setp.ge.s32 	%p6, %r1, %r56;
	@%p6 bra 	BB1_11;

	.loc 2 100 1
	mad.lo.s32 	%r37, %r55, %r3, -1;
	.loc 2 101 1
	mad.lo.s32 	%r38, %r55, %r11, -1;
	.loc 2 102 1
	mul.wide.s32 	%rd16, %r37, 4;
	add.s64 	%rd18, %rd7, %rd16;
	ld.shared.u32 	%r39, [%rd18];
	.loc 2 103 1
	mul.wide.s32 	%rd19, %r38, 4;
	add.s64 	%rd20, %rd7, %rd19;
	ld.shared.u32 	%r41, [%rd20];
	st.shared.u32 	[%rd18], %r41;
	.loc 2 104 1
	ld.shared.u32 	%r44, [%rd20];
	add.s32 	%r46, %r44, %r39;
	st.shared.u32 	[%rd20], %r46;

BB1_11:
	.loc 2 96 94
	shl.b32 	%r56, %r56, 1;
	.loc 2 96 1
	setp.lt.s32 	%p7, %r56, %r16;
	@%p7 bra 	BB1_9;

BB1_12:
	.loc 2 107 1
	bar.sync 	0;
	.loc 2 108 1
	shl.b64 	%rd21, %rd1, 2;
	ld.shared.u32 	%r48, [%rd2];
	add.s64 	%rd22, %rd3, %rd21;
	st.u32 	[%rd22], %r48;
	.loc 2 109 1
	ld.shared.u32 	%r51, [%rd2+4];
	st.u32 	[%rd22+4], %r51;
	.loc 2 110 1
	bar.sync 	0;
	.loc 2 111 2
	ret;
}

.visible .entry pfxsum(
	.param .u64 pfxsum_param_0,
	.param .u64 pfxsum_param_1,
	.param .u32 pfxsum_param_2
)
{
	.reg .pred 	%p<13>;
	.reg .s32 	%r<70>;
	.reg .f32 	%f<2>;
	.reg .s64 	%rd<26>;
	// demoted variable
	.shared .align 4 .b8 __cuda_local_var_159518_29_non_const_g_shared[1024];

	ld.param.u64 	%rd6, [pfxsum_param_0];
	ld.param.u64 	%rd7, [pfxsum_param_1];
	ld.param.u32 	%r21, [pfxsum_param_2];
	cvta.to.global.u64 	%rd1, %rd7;
	.loc 2 30 1
	mov.u32 	%r1, %tid.x;
	.loc 2 33 1
	shl.b32 	%r2, %r1, 1;
	.loc 2 34 1
	add.s32 	%r3, %r2, 1;
	cvta.to.global.u64 	%rd8, %rd6;
	.loc 2 35 1
	mul.wide.s32 	%rd9, %r2, 4;
	add.s64 	%rd2, %rd8, %rd9;
	setp.ge.s32 	%p2, %r2, %r21;
	mov.u32 	%r22, 0;
	.loc 2 35 1
	mov.u32 	%r66, %r22;
	@%p2 bra 	BB2_2;

	ld.global.u32 	%r4, [%rd2];
	mov.u32 	%r66, %r4;

BB2_2:
	.loc 2 35 1
	mov.u32 	%r5, %r66;
	cvt.s64.s32 	%rd3, %r2;
	mul.wide.s32 	%rd10, %r2, 4;
	mov.u64 	%rd11, __cuda_local_var_159518_29_non_const_g_shared;
	add.s64 	%rd4, %rd11, %rd10;
	st.shared.u32 	[%rd4], %r5;
	.loc 2 36 1
	setp.ge.s32 	%p3, %r3, %r21;
	mov.u32 	%r65, %r22;
	@%p3 bra 	BB2_4;

	ld.global.u32 	%r65, [%rd2+4];

BB2_4:
	st.shared.u32 	[%rd4+4], %r65;
	.loc 2 37 1
	cvt.rn.f32.s32 	%f1, %r21;
	mov.b32 	 %r29, %f1;
	.loc 2 38 1
	shr.u32 	%r30, %r29, 23;
	add.s32 	%r31, %r30, -127;
	mov.u32 	%r68, 1;
	.loc 2 38 1
	shl.b32 	%r32, %r68, %r31;
	.loc 2 39 1
	setp.lt.u32 	%p4, %r32, %r21;
	selp.u32 	%r33, 1, 0, %p4;
	shl.b32 	%r8, %r32, %r33;
	.loc 2 40 1
	shr.s32 	%r67, %r8, 1;
	setp.lt.s32 	%p5, %r67, 1;
	@%p5 bra 	BB2_9;

	.loc 2 44 1
	add.s32 	%r10, %r2, 2;
	mov.u32 	%r68, 1;

BB2_6:
	.loc 2 41 1
	bar.sync 	0;
	.loc 2 42 1
	setp.ge.s32 	%p6, %r1, %r67;
	@%p6 bra 	BB2_8;

	.loc 2 43 1
	mad.lo.s32 	%r35, %r68, %r3, -1;
	.loc 2 44 1
	mad.lo.s32 	%r36, %r68, %r10, -1;
	.loc 2 45 1
	mul.wide.s32 	%rd12, %r35, 4;
	add.s64 	%rd14, %rd11, %rd12;
	mul.wide.s32 	%rd15, %r36, 4;
	add.s64 	%rd16, %rd11, %rd15;
	ld.shared.u32 	%r37, [%rd16];
	ld.shared.u32 	%r39, [%rd14];
	add.s32 	%r41, %r37, %r39;
	st.shared.u32 	[%rd16], %r41;

BB2_8:
	.loc 2 47 1
	shl.b32 	%r68, %r68, 1;
	.loc 2 40 1
	shr.s32 	%r67, %r67, 1;
	setp.gt.s32 	%p7, %r67, 0;
	@%p7 bra 	BB2_6;

BB2_9:
	.loc 2 49 1
	setp.ne.s32 	%p8, %r1, 0;
	@%p8 bra 	BB2_11;

	.loc 2 50 1
	add.s32 	%r43, %r8, -1;
	mul.wide.s32 	%rd17, %r43, 4;
	add.s64 	%rd19, %rd11, %rd17;
	mov.u32 	%r44, 0;
	.loc 2 50 1
	st.shared.u32 	[%rd19], %r44;

BB2_11:
	.loc 2 52 1
	setp.lt.s32 	%p9, %r8, 2;
	@%p9 bra 	BB2_16;

	.loc 2 57 1
	add.s32 	%r16, %r2, 2;
	mov.u32 	%r69, 1;

BB2_13:
	.loc 2 53 1
	shr.s32 	%r68, %r68, 1;
	.loc 2 54 1
	bar.sync 	0;
	.loc 2 55 1
	setp.ge.s32 	%p10, %r1, %r69;
	@%p10 bra 	BB2_15;

	.loc 2 56 1
	mad.lo.s32 	%r47, %r68, %r3, -1;
	.loc 2 57 1
	mad.lo.s32 	%r48, %r68, %r16, -1;
	.loc 2 58 1
	mul.wide.s32 	%rd20, %r47, 4;
	add.s64 	%rd22, %rd11, %rd20;
	ld.shared.u32 	%r49, [%rd22];
	.loc 2 59 1
	mul.wide.s32 	%rd23, %r48, 4;
	add.s64 	%rd24, %rd11, %rd23;
	ld.shared.u32 	%r51, [%rd24];
	st.shared.u32 	[%rd22], %r51;
	.loc 2 60 1
	ld.shared.u32 	%r54, [%rd24];
	add.s32 	%r56, %r54, %r49;
	st.shared.u32 	[%rd24], %r56;

BB2_15:
	.loc 2 52 137
	shl.b32 	%r69, %r69, 1;
	.loc 2 52 1
	setp.lt.s32 	%p11, %r69, %r8;
	@%p11 bra 	BB2_13;

BB2_16:
	setp.lt.s32 	%p1, %r2, %r21;
	.loc 2 63 1
	bar.sync 	0;
	.loc 2 64 1
	shl.b64 	%rd25, %rd3, 2;
	add.s64 	%rd5, %rd1, %rd25;
	.loc 2 64 1
	@!%p1 bra 	BB2_18;
	bra.uni 	BB2_17;

BB2_17:
	.loc 2 64 1
	ld.shared.u32 	%r58, [%rd4];
	st.global.u32 	[%rd5], %r58;

BB2_18:
	.loc 2 65 1
	@%p3 bra 	BB2_20;

	.loc 2 65 1
	ld.shared.u32 	%r61, [%rd4+4];
	st.global.u32 	[%rd5+4], %r61;

BB2_20:
	.loc 2 66 1
	bar.sync 	0;
	.loc 2 67 2
	ret;
}

.visible .entry cpfxsum(
	.param .u64 cpfxsum_param_0,
	.param .u64 cpfxsum_param_1,
	.param .u32 cpfxsum_param_2
)
{
	.reg .pred 	%p<8>;
	.reg .s32 	%r<57>;
	.reg .s64 	%rd<25>;


	ld.param.u64 	%rd4, [cpfxsum_param_0];
	ld.param.u64 	%rd5, [cpfxsum_param_1];
	ld.param.u32 	%r16, [cpfxsum_param_2];
	cvta.to.global.u64 	%rd1, %rd5;
	.loc 2 79 1
	mov.u32 	%r1, %tid.x;
	.loc 2 82 1
	shl.b32 	%r2, %r1, 1;
	mov.u32 	%r55, 1;
	.loc 2 82 1
	cvt.s64.s32 	%rd2, %r2;
	cvta.to.global.u64 	%rd6, %rd4;
	.loc 2 82 1
	mul.wide.s32 	%rd7, %r2, 4;
	add.s64 	%rd8, %rd6, %rd7;
	ld.global.u32 	%r18, [%rd8];
	mov.u64 	%rd9, __cuda_local_var_159568_29_non_const_g_shared;
	add.s64 	%rd3, %rd9, %rd7;
	st.shared.u32 	[%rd3], %r18;
	.loc 2 83 1
	add.s32 	%r3, %r2, 1;
	ld.global.u32 	%r21, [%rd8+4];
	st.shared.u32 	[%rd3+4], %r21;
	.loc 2 84 1
	shr.s32 	%r54, %r16, 1;
	setp.lt.s32 	%p1, %r54, 1;
	@%p1 bra 	BB3_5;

	.loc 2 88 1
	add.s32 	%r5, %r2, 2;
	mov.u32 	%r55, 1;

BB3_2:
	.loc 2 85 1
	bar.sync 	0;
	.loc 2 86 1
	setp.ge.s32 	%p2, %r1, %r54;
	@%p2 bra 	BB3_4;

	.loc 2 87 1
	mad.lo.s32 	%r25, %r55, %r3, -1;
	.loc 2 88 1
	mad.lo.s32 	%r26, %r55, %r5, -1;
	.loc 2 89 1
	mul.wide.s32 	%rd10, %r25, 4;
	add.s64 	%rd12, %rd9, %rd10;
	mul.wide.s32 	%rd13, %r26, 4;
	add.s64 	%rd14, %rd9, %rd13;
	ld.shared.u32 	%r27, [%rd14];
	ld.shared.u32 	%r29, [%rd12];
	add.s32 	%r31, %r27, %r29;
	st.shared.u32 	[%rd14], %r31;

BB3_4:
	.loc 2 91 1
	shl.b32 	%r55, %r55, 1;
	.loc 2 84 1
	shr.s32 	%r54, %r54, 1;
	setp.gt.s32 	%p3, %r54, 0;
	@%p3 bra 	BB3_2;

BB3_5:
	.loc 2 93 1
	setp.ne.s32 	%p4, %r1, 0;
	@%p4 bra 	BB3_7;

	.loc 2 94 1
	add.s32 	%r33, %r16, -1;
	mul.wide.s32 	%rd15, %r33, 4;
	add.s64 	%rd17, %rd9, %rd15;
	mov.u32 	%r34, 0;
	.loc 2 94 1
	st.shared.u32 	[%rd17], %r34;

BB3_7:
	.loc 2 96 1
	setp.lt.s32 	%p5, %r16, 2;
	@%p5 bra 	BB3_12;

	.loc 2 101 1
	add.s32 	%r11, %r2, 2;
	mov.u32 	%r56, 1;

BB3_9:
	.loc 2 97 1
	shr.s32 	%r55, %r55, 1;
	.loc 2 98 1
	bar.sync 	0;
	.loc 2 99 1
	setp.ge.s32 	%p6, %r1, %r56;
	@%p6 bra 	BB3_11;

	.loc 2 100 1
	mad.lo.s32 	%r37, %r55, %r3, -1;
	.loc 2 101 1
	mad.lo.s32 	%r38, %r55, %r11, -1;
	.loc 2 102 1
	mul.wide.s32 	%rd18, %r37, 4;
	add.s64 	%rd20, %rd9, %rd18;
	ld.shared.u32 	%r39, [%rd20];
	.loc 2 103 1
	mul.wide.s32 	%rd21, %r38, 4;
	add.s64 	%rd22, %rd9, %rd21;
	ld.shared.u32 	%r41, [%rd22];
	st.shared.u32 	[%rd20], %r41;
	.loc 2 104 1
	ld.shared.u32 	%r44, [%rd22];
	add.s32 	%r46, %r44, %r39;
	st.shared.u32 	[%rd22], %r46;

BB3_11:
	.loc 2 96 94
	shl.b32 	%r56, %r56, 1;
	.loc 2 96 1
	setp.lt.s32 	%p7, %r56, %r16;
	@%p7 bra 	BB3_9;

BB3_12:
	.loc 2 107 1
	bar.sync 	0;
	.loc 2 108 1
	shl.b64 	%rd23, %rd2, 2;
	ld.shared.u32 	%r48, [%rd3];
	add.s64 	%rd24, %rd1, %rd23;
	st.global.u32 	[%rd24], %r48;
	.loc 2 109 1
	ld.shared.u32 	%r51, [%rd3+4];
	st.global.u32 	[%rd24+4], %r51;
	.loc 2 110 1
	bar.sync 	0;
	.loc 2 123 2
	ret;
}




// ===== COMPILED SASS (sm_100) =====

	.target	sm_100

	.elftype	@"ET_EXEC"


//--------------------- .note.nv.tkinfo           --------------------------
	.section	.note.nv.tkinfo,"",@"SHT_NOTE"
	.sectionflags	@"SHF_NOTE_NV_TKINFO"
	.tkinfo
        /*0018*/ 	.word	0x00000002
        /*0030*/ 	.string	""
        /*0030*/ 	.string	"ptxas"
        /*0030*/ 	.string	"Cuda compilation tools, release 13.0, V13.0.88"
        /*0030*/ 	.string	"Build cuda_13.0.r13.0/compiler.36424714_0"
        /*0030*/ 	.string	"-arch sm_100 "



//--------------------- .note.nv.cuinfo           --------------------------
	.section	.note.nv.cuinfo,"",@"SHT_NOTE"
	.sectionflags	@"SHF_NOTE_NV_CUINFO"
        /*0018*/ 	.short	0x0002
        /*001a*/ 	.short	0x0014
        /*001c*/ 	.short	0x0082
	.zero		2


//--------------------- .nv.info                  --------------------------
	.section	.nv.info,"",@"SHT_CUDA_INFO"
	.align	4


	//----- nvinfo : EIATTR_REGCOUNT
	.align		4
        /*0000*/ 	.byte	0x04, 0x2f
        /*0002*/ 	.short	(.L_1 - .L_0)
	.align		4
.L_0:
        /*0004*/ 	.word	index@(pfxsum)
        /*0008*/ 	.word	0x00000012


	//----- nvinfo : EIATTR_FRAME_SIZE
	.align		4
.L_1:
        /*000c*/ 	.byte	0x04, 0x11
        /*000e*/ 	.short	(.L_3 - .L_2)
	.align		4
.L_2:
        /*0010*/ 	.word	index@(pfxsum)
        /*0014*/ 	.word	0x00000000


	//----- nvinfo : EIATTR_REGCOUNT
	.align		4
.L_3:
        /*0018*/ 	.byte	0x04, 0x2f
        /*001a*/ 	.short	(.L_5 - .L_4)
	.align		4
.L_4:
        /*001c*/ 	.word	index@(cpfxsum)
        /*0020*/ 	.word	0x0000000f


	//----- nvinfo : EIATTR_FRAME_SIZE
	.align		4
.L_5:
        /*0024*/ 	.byte	0x04, 0x11
        /*0026*/ 	.short	(.L_7 - .L_6)
	.align		4
.L_6:
        /*0028*/ 	.word	index@(cpfxsum)
        /*002c*/ 	.word	0x00000000


	//----- nvinfo : EIATTR_MIN_STACK_SIZE
	.align		4
.L_7:
        /*0030*/ 	.byte	0x04, 0x12
        /*0032*/ 	.short	(.L_9 - .L_8)
	.align		4
.L_8:
        /*0034*/ 	.word	index@(cpfxsum)
        /*0038*/ 	.word	0x00000000


	//----- nvinfo : EIATTR_MIN_STACK_SIZE
	.align		4
.L_9:
        /*003c*/ 	.byte	0x04, 0x12
        /*003e*/ 	.short	(.L_11 - .L_10)
	.align		4
.L_10:
        /*0040*/ 	.word	index@(pfxsum)
        /*0044*/ 	.word	0x00000000
.L_11:


//--------------------- .nv.compat                --------------------------
	.section	.nv.compat,"",@"SHT_CUDA_COMPAT_INFO"
	.align	4
        /*0000*/ 	.byte	0x02, 0x09, 0x00, 0x00, 0x02, 0x02, 0x01, 0x00, 0x02, 0x05, 0x05, 0x00, 0x03, 0x07, 0x01, 0x01
        /*0010*/ 	.byte	0x02, 0x03, 0x00, 0x00, 0x02, 0x06, 0x01, 0x00, 0x04, 0x0b, 0x08, 0x00, 0x09, 0x00, 0x00, 0x00
        /*0020*/ 	.byte	0x00, 0x00, 0x00, 0x00


//--------------------- .nv.info.cpfxsum          --------------------------
	.section	.nv.info.cpfxsum,"",@"SHT_CUDA_INFO"
	.sectionflags	@""
	.align	4


	//----- nvinfo : EIATTR_CUDA_API_VERSION
	.align		4
        /*0000*/ 	.byte	0x04, 0x37
        /*0002*/ 	.short	(.L_13 - .L_12)
.L_12:
        /*0004*/ 	.word	0x00000082


	//----- nvinfo : EIATTR_KPARAM_INFO
	.align		4
.L_13:
        /*0008*/ 	.byte	0x04, 0x17
        /*000a*/ 	.short	(.L_15 - .L_14)
.L_14:
        /*000c*/ 	.word	0x00000000
        /*0010*/ 	.short	0x0002
        /*0012*/ 	.short	0x0010
        /*0014*/ 	.byte	0x00, 0xf0, 0x11, 0x00


	//----- nvinfo : EIATTR_KPARAM_INFO
	.align		4
.L_15:
        /*0018*/ 	.byte	0x04, 0x17
        /*001a*/ 	.short	(.L_17 - .L_16)
.L_16:
        /*001c*/ 	.word	0x00000000
        /*0020*/ 	.short	0x0001
        /*0022*/ 	.short	0x0008
        /*0024*/ 	.byte	0x00, 0xf0, 0x21, 0x00


	//----- nvinfo : EIATTR_KPARAM_INFO
	.align		4
.L_17:
        /*0028*/ 	.byte	0x04, 0x17
        /*002a*/ 	.short	(.L_19 - .L_18)
.L_18:
        /*002c*/ 	.word	0x00000000
        /*0030*/ 	.short	0x0000
        /*0032*/ 	.short	0x0000
        /*0034*/ 	.byte	0x00, 0xf0, 0x21, 0x00


	//----- nvinfo : EIATTR_SPARSE_MMA_MASK
	.align		4
.L_19:
        /*0038*/ 	.byte	0x03, 0x50
        /*003a*/ 	.short	0x0000


	//----- nvinfo : EIATTR_MAXREG_COUNT
	.align		4
        /*003c*/ 	.byte	0x03, 0x1b
        /*003e*/ 	.short	0x00ff


	//----- nvinfo : EIATTR_NUM_BARRIERS
	.align		4
        /*0040*/ 	.byte	0x02, 0x4c
        /*0042*/ 	.byte	0x01
	.zero		1


	//----- nvinfo : EIATTR_MERCURY_ISA_VERSION
	.align		4
        /*0044*/ 	.byte	0x03, 0x5f
        /*0046*/ 	.short	0x0101


	//----- nvinfo : EIATTR_VRC_CTA_INIT_COUNT
	.align		4
        /*0048*/ 	.byte	0x02, 0x4a
	.zero		1
	.zero		1


	//----- nvinfo : EIATTR_EXIT_INSTR_OFFSETS
	.align		4
        /*004c*/ 	.byte	0x04, 0x1c
        /*004e*/ 	.short	(.L_21 - .L_20)


	//   ....[0]....
.L_20:
        /*0050*/ 	.word	0x00000490


	//----- nvinfo : EIATTR_CRS_STACK_SIZE
	.align		4
.L_21:
        /*0054*/ 	.byte	0x04, 0x1e
        /*0056*/ 	.short	(.L_23 - .L_22)
.L_22:
        /*0058*/ 	.word	0x00000000


	//----- nvinfo : EIATTR_CBANK_PARAM_SIZE
	.align		4
.L_23:
        /*005c*/ 	.byte	0x03, 0x19
        /*005e*/ 	.short	0x0014


	//----- nvinfo : EIATTR_PARAM_CBANK
	.align		4
        /*0060*/ 	.byte	0x04, 0x0a
        /*0062*/ 	.short	(.L_25 - .L_24)
	.align		4
.L_24:
        /*0064*/ 	.word	index@(.nv.constant0.cpfxsum)
        /*0068*/ 	.short	0x0380
        /*006a*/ 	.short	0x0014


	//----- nvinfo : EIATTR_SW_WAR
	.align		4
.L_25:
        /*006c*/ 	.byte	0x04, 0x36
        /*006e*/ 	.short	(.L_27 - .L_26)
.L_26:
        /*0070*/ 	.word	0x00000008
.L_27:


//--------------------- .nv.info.pfxsum           --------------------------
	.section	.nv.info.pfxsum,"",@"SHT_CUDA_INFO"
	.sectionflags	@""
	.align	4


	//----- nvinfo : EIATTR_CUDA_API_VERSION
	.align		4
        /*0000*/ 	.byte	0x04, 0x37
        /*0002*/ 	.short	(.L_29 - .L_28)
.L_28:
        /*0004*/ 	.word	0x00000082


	//----- nvinfo : EIATTR_KPARAM_INFO
	.align		4
.L_29:
        /*0008*/ 	.byte	0x04, 0x17
        /*000a*/ 	.short	(.L_31 - .L_30)
.L_30:
        /*000c*/ 	.word	0x00000000
        /*0010*/ 	.short	0x0002
        /*0012*/ 	.short	0x0010
        /*0014*/ 	.byte	0x00, 0xf0, 0x11, 0x00


	//----- nvinfo : EIATTR_KPARAM_INFO
	.align		4
.L_31:
        /*0018*/ 	.byte	0x04, 0x17
        /*001a*/ 	.short	(.L_33 - .L_32)
.L_32:
        /*001c*/ 	.word	0x00000000
        /*0020*/ 	.short	0x0001
        /*0022*/ 	.short	0x0008
        /*0024*/ 	.byte	0x00, 0xf0, 0x21, 0x00


	//----- nvinfo : EIATTR_KPARAM_INFO
	.align		4
.L_33:
        /*0028*/ 	.byte	0x04, 0x17
        /*002a*/ 	.short	(.L_35 - .L_34)
.L_34:
        /*002c*/ 	.word	0x00000000
        /*0030*/ 	.short	0x0000
        /*0032*/ 	.short	0x0000
        /*0034*/ 	.byte	0x00, 0xf0, 0x21, 0x00


	//----- nvinfo : EIATTR_SPARSE_MMA_MASK
	.align		4
.L_35:
        /*0038*/ 	.byte	0x03, 0x50
        /*003a*/ 	.short	0x0000


	//----- nvinfo : EIATTR_MAXREG_COUNT
	.align		4
        /*003c*/ 	.byte	0x03, 0x1b
        /*003e*/ 	.short	0x00ff


	//----- nvinfo : EIATTR_NUM_BARRIERS
	.align		4
        /*0040*/ 	.byte	0x02, 0x4c
        /*0042*/ 	.byte	0x01
	.zero		1


	//----- nvinfo : EIATTR_MERCURY_ISA_VERSION
	.align		4
        /*0044*/ 	.byte	0x03, 0x5f
        /*0046*/ 	.short	0x0101


	//----- nvinfo : EIATTR_VRC_CTA_INIT_COUNT
	.align		4
        /*0048*/ 	.byte	0x02, 0x4a
	.zero		1
	.zero		1


	//----- nvinfo : EIATTR_EXIT_INSTR_OFFSETS
	.align		4
        /*004c*/ 	.byte	0x04, 0x1c
        /*004e*/ 	.short	(.L_37 - .L_36)


	//   ....[0]....
.L_36:
        /*0050*/ 	.word	0x00000560


	//----- nvinfo : EIATTR_CRS_STACK_SIZE
	.align		4
.L_37:
        /*0054*/ 	.byte	0x04, 0x1e
        /*0056*/ 	.short	(.L_39 - .L_38)
.L_38:
        /*0058*/ 	.word	0x00000000


	//----- nvinfo : EIATTR_CBANK_PARAM_SIZE
	.align		4
.L_39:
        /*005c*/ 	.byte	0x03, 0x19
        /*005e*/ 	.short	0x0014


	//----- nvinfo : EIATTR_PARAM_CBANK
	.align		4
        /*0060*/ 	.byte	0x04, 0x0a
        /*0062*/ 	.short	(.L_41 - .L_40)
	.align		4
.L_40:
        /*0064*/ 	.word	index@(.nv.constant0.pfxsum)
        /*0068*/ 	.short	0x0380
        /*006a*/ 	.short	0x0014


	//----- nvinfo : EIATTR_SW_WAR
	.align		4
.L_41:
        /*006c*/ 	.byte	0x04, 0x36
        /*006e*/ 	.short	(.L_43 - .L_42)
.L_42:
        /*0070*/ 	.word	0x00000008
.L_43:


//--------------------- .nv.callgraph             --------------------------
	.section	.nv.callgraph,"",@"SHT_CUDA_CALLGRAPH"
	.align	4
	.sectionentsize	8
	.align		4
        /*0000*/ 	.word	0x00000000
	.align		4
        /*0004*/ 	.word	0xffffffff
	.align		4
        /*0008*/ 	.word	0x00000000
	.align		4
        /*000c*/ 	.word	0xfffffffe
	.align		4
        /*0010*/ 	.word	0x00000000
	.align		4
        /*0014*/ 	.word	0xfffffffd
	.align		4
        /*0018*/ 	.word	0x00000000
	.align		4
        /*001c*/ 	.word	0xfffffffc


//--------------------- .text.cpfxsum             --------------------------
	.section	.text.cpfxsum,"ax",@progbits
	.align	128
        .global         cpfxsum
        .type           cpfxsum,@function
        .size           cpfxsum,(.L_x_14 - cpfxsum)
        .other          cpfxsum,@"STO_CUDA_ENTRY STV_DEFAULT"
cpfxsum:
.text.cpfxsum:
[----:B------:R-:W-:Y:S01]  /*0000*/  LDC R1, c[0x0][0x37c] ;  /* 0x0000df00ff017b82 */ /* 0x000fe20000000800 */
[----:B------:R-:W0:Y:S07]  /*0010*/  S2R R10, SR_TID.X ;  /* 0x00000000000a7919 */ /* 0x000e2e0000002100 */
[----:B------:R-:W1:Y:S01]  /*0020*/  LDC.64 R2, c[0x0][0x380] ;  /* 0x0000e000ff027b82 */ /* 0x000e620000000a00 */
[----:B------:R-:W2:Y:S01]  /*0030*/  LDCU.64 UR8, c[0x0][0x358] ;  /* 0x00006b00ff0877ac */ /* 0x000ea20008000a00 */
[----:B------:R-:W3:Y:S06]  /*0040*/  LDCU UR6, c[0x0][0x390] ;  /* 0x00007200ff0677ac */ /* 0x000eec0008000800 */
[----:B------:R-:W4:Y:S08]  /*0050*/  S2UR UR5, SR_CgaCtaId ;  /* 0x00000000000579c3 */ /* 0x000f300000008800 */
[----:B------:R-:W5:Y:S01]  /*0060*/  LDC R11, c[0x0][0x390] ;  /* 0x0000e400ff0b7b82 */ /* 0x000f620000000800 */
[----:B0-----:R-:W-:-:S04]  /*0070*/  IMAD.SHL.U32 R0, R10, 0x2, RZ ;  /* 0x000000020a007824 */ /* 0x001fc800078e00ff */
[----:B-1----:R-:W-:-:S05]  /*0080*/  IMAD.WIDE R2, R0, 0x4, R2 ;  /* 0x0000000400027825 */ /* 0x002fca00078e0202 */
[----:B--2---:R-:W2:Y:S04]  /*0090*/  LDG.E R4, desc[UR8][R2.64] ;  /* 0x0000000802047981 */ /* 0x004ea8000c1e1900 */
[----:B------:R0:W2:Y:S01]  /*00a0*/  LDG.E R5, desc[UR8][R2.64+0x4] ;  /* 0x0000040802057981 */ /* 0x0000a2000c1e1900 */
[----:B------:R-:W-:Y:S01]  /*00b0*/  UMOV UR4, 0x400 ;  /* 0x0000040000047882 */ /* 0x000fe20000000000 */
[----:B------:R-:W-:Y:S01]  /*00c0*/  ISETP.NE.AND P1, PT, R10, RZ, PT ;  /* 0x000000ff0a00720c */ /* 0x000fe20003f25270 */
[----:B----4-:R-:W-:Y:S02]  /*00d0*/  ULEA UR4, UR5, UR4, 0x18 ;  /* 0x0000000405047291 */ /* 0x010fe4000f8ec0ff */
[----:B---3--:R-:W-:-:S04]  /*00e0*/  USHF.R.S32.HI UR5, URZ, 0x1, UR6 ;  /* 0x00000001ff057899 */ /* 0x008fc80008011406 */
[C---:B------:R-:W-:Y:S01]  /*00f0*/  LEA R6, R0.reuse, UR4, 0x2 ;  /* 0x0000000400067c11 */ /* 0x040fe2000f8e10ff */
[----:B------:R-:W-:Y:S01]  /*0100*/  UISETP.GE.AND UP0, UPT, UR5, 0x1, UPT ;  /* 0x000000010500788c */ /* 0x000fe2000bf06270 */
[----:B0-----:R-:W-:Y:S02]  /*0110*/  IMAD.MOV.U32 R3, RZ, RZ, 0x1 ;  /* 0x00000001ff037424 */ /* 0x001fe400078e00ff */
[----:B------:R-:W-:Y:S02]  /*0120*/  VIADD R2, R0, 0x1 ;  /* 0x0000000100027836 */ /* 0x000fe40000000000 */
[----:B-----5:R-:W-:-:S05]  /*0130*/  @!P1 VIADD R7, R11, 0xffffffff ;  /* 0xffffffff0b079836 */ /* 0x020fca0000000000 */
[----:B------:R-:W-:Y:S01]  /*0140*/  @!P1 LEA R9, R7, UR4, 0x2 ;  /* 0x0000000407099c11 */ /* 0x000fe2000f8e10ff */
[----:B--2---:R0:W-:Y:S01]  /*0150*/  STS.64 [R6], R4 ;  /* 0x0000000406007388 */ /* 0x0041e20000000a00 */
[----:B------:R-:W-:Y:S05]  /*0160*/  BRA.U !UP0, `(.L_x_0) ;  /* 0x0000000108407547 */ /* 0x000fea000b800000 */
[----:B------:R-:W-:Y:S02]  /*0170*/  HFMA2 R3, -RZ, RZ, 0, 5.9604644775390625e-08 ;  /* 0x00000001ff037431 */ /* 0x000fe400000001ff */
[----:B0-----:R-:W-:-:S07]  /*0180*/  VIADD R4, R0, 0x2 ;  /* 0x0000000200047836 */ /* 0x001fce0000000000 */
.L_x_1:
[----:B------:R-:W-:Y:S01]  /*0190*/  BAR.SYNC.DEFER_BLOCKING 0x0 ;  /* 0x0000000000007b1d */ /* 0x000fe20000010000 */
[----:B------:R-:W-:Y:S01]  /*01a0*/  ISETP.GE.AND P0, PT, R10, UR5, PT ;  /* 0x000000050a007c0c */ /* 0x000fe2000bf06270 */
[----:B------:R-:W-:-:S04]  /*01b0*/  USHF.R.S32.HI UR5, URZ, 0x1, UR5 ;  /* 0x00000001ff057899 */ /* 0x000fc80008011405 */
[----:B------:R-:W-:-:S08]  /*01c0*/  UISETP.GT.AND UP0, UPT, UR5, URZ, UPT ;  /* 0x000000ff0500728c */ /* 0x000fd0000bf04270 */
[-C--:B------:R-:W-:Y:S02]  /*01d0*/  @!P0 IMAD R5, R2, R3.reuse, -0x1 ;  /* 0xffffffff02058424 */ /* 0x080fe400078e0203 */
[----:B-1----:R-:W-:Y:S02]  /*01e0*/  @!P0 IMAD R7, R4, R3, -0x1 ;  /* 0xffffffff04078424 */ /* 0x002fe400078e0203 */
[----:B------:R-:W-:Y:S01]  /*01f0*/  IMAD.SHL.U32 R3, R3, 0x2, RZ ;  /* 0x0000000203037824 */ /* 0x000fe200078e00ff */
[----:B------:R-:W-:Y:S02]  /*0200*/  @!P0 LEA R5, R5, UR4, 0x2 ;  /* 0x0000000405058c11 */ /* 0x000fe4000f8e10ff */
[----:B------:R-:W-:-:S04]  /*0210*/  @!P0 LEA R7, R7, UR4, 0x2 ;  /* 0x0000000407078c11 */ /* 0x000fc8000f8e10ff */
[----:B------:R-:W-:Y:S04]  /*0220*/  @!P0 LDS R5, [R5] ;  /* 0x0000000005058984 */ /* 0x000fe80000000800 */
[----:B------:R-:W0:Y:S02]  /*0230*/  @!P0 LDS R8, [R7] ;  /* 0x0000000007088984 */ /* 0x000e240000000800 */
[----:B0-----:R-:W-:-:S05]  /*0240*/  @!P0 IMAD.IADD R8, R8, 0x1, R5 ;  /* 0x0000000108088824 */ /* 0x001fca00078e0205 */
[----:B------:R1:W-:Y:S01]  /*0250*/  @!P0 STS [R7], R8 ;  /* 0x0000000807008388 */ /* 0x0003e20000000800 */
[----:B------:R-:W-:Y:S05]  /*0260*/  BRA.U UP0, `(.L_x_1) ;  /* 0xfffffffd00c87547 */ /* 0x000fea000b83ffff */
.L_x_0:
[----:B------:R2:W-:Y:S01]  /*0270*/  @!P1 STS [R9], RZ ;  /* 0x000000ff09009388 */ /* 0x0005e20000000800 */
[----:B------:R-:W-:Y:S02]  /*0280*/  ISETP.GE.AND P0, PT, R11, 0x2, PT ;  /* 0x000000020b00780c */ /* 0x000fe40003f06270 */
[----:B------:R-:W-:-:S11]  /*0290*/  SHF.R.S32.HI R11, RZ, 0x1f, R0 ;  /* 0x0000001fff0b7819 */ /* 0x000fd60000011400 */
[----:B--2---:R-:W-:Y:S05]  /*02a0*/  @!P0 BRA `(.L_x_2) ;  /* 0x0000000000588947 */ /* 0x004fea0003800000 */
[----:B------:R-:W-:Y:S01]  /*02b0*/  IADD3 R12, PT, PT, R0, 0x2, RZ ;  /* 0x00000002000c7810 */ /* 0x000fe20007ffe0ff */
[----:B------:R-:W2:Y:S01]  /*02c0*/  LDCU UR10, c[0x0][0x390] ;  /* 0x00007200ff0a77ac */ /* 0x000ea20008000800 */
[----:B------:R-:W-:-:S05]  /*02d0*/  UMOV UR5, 0x1 ;  /* 0x0000000100057882 */ /* 0x000fca0000000000 */
.L_x_5:
[----:B------:R-:W-:Y:S01]  /*02e0*/  BAR.SYNC.DEFER_BLOCKING 0x0 ;  /* 0x0000000000007b1d */ /* 0x000fe20000010000 */
[----:B------:R-:W-:Y:S01]  /*02f0*/  ISETP.GE.AND P0, PT, R10, UR5, PT ;  /* 0x000000050a007c0c */ /* 0x000fe2000bf06270 */
[----:B------:R-:W-:Y:S01]  /*0300*/  USHF.L.U32 UR5, UR5, 0x1, URZ ;  /* 0x0000000105057899 */ /* 0x000fe200080006ff */
[----:B------:R-:W-:-:S03]  /*0310*/  SHF.R.S32.HI R3, RZ, 0x1, R3 ;  /* 0x00000001ff037819 */ /* 0x000fc60000011403 */
[----:B------:R-:W-:Y:S08]  /*0320*/  BSSY.RECONVERGENT B0, `(.L_x_3) ;  /* 0x000000c000007945 */ /* 0x000ff00003800200 */
[----:B---3--:R-:W-:Y:S05]  /*0330*/  @P0 BRA `(.L_x_4) ;  /* 0x0000000000280947 */ /* 0x008fea0003800000 */
[----:B0-----:R-:W-:-:S05]  /*0340*/  IMAD R4, R3, R12, -0x1 ;  /* 0xffffffff03047424 */ /* 0x001fca00078e020c */
[----:B-1----:R-:W-:Y:S01]  /*0350*/  LEA R7, R4, UR4, 0x2 ;  /* 0x0000000404077c11 */ /* 0x002fe2000f8e10ff */
[----:B------:R-:W-:-:S04]  /*0360*/  IMAD R4, R2, R3, -0x1 ;  /* 0xffffffff02047424 */ /* 0x000fc800078e0203 */
[----:B------:R-:W0:Y:S01]  /*0370*/  LDS R9, [R7] ;  /* 0x0000000007097984 */ /* 0x000e220000000800 */
[----:B------:R-:W-:-:S05]  /*0380*/  LEA R4, R4, UR4, 0x2 ;  /* 0x0000000404047c11 */ /* 0x000fca000f8e10ff */
[----:B------:R-:W-:Y:S04]  /*0390*/  LDS R5, [R4] ;  /* 0x0000000004057984 */ /* 0x000fe80000000800 */
[----:B0-----:R-:W-:Y:S04]  /*03a0*/  STS [R4], R9 ;  /* 0x0000000904007388 */ /* 0x001fe80000000800 */
[----:B------:R-:W0:Y:S02]  /*03b0*/  LDS R8, [R7] ;  /* 0x0000000007087984 */ /* 0x000e240000000800 */
[----:B0-----:R-:W-:-:S05]  /*03c0*/  IMAD.IADD R8, R5, 0x1, R8 ;  /* 0x0000000105087824 */ /* 0x001fca00078e0208 */
[----:B------:R3:W-:Y:S02]  /*03d0*/  STS [R7], R8 ;  /* 0x0000000807007388 */ /* 0x0007e40000000800 */
.L_x_4:
[----:B--2---:R-:W-:Y:S05]  /*03e0*/  BSYNC.RECONVERGENT B0 ;  /* 0x0000000000007941 */ /* 0x004fea0003800200 */
.L_x_3:
[----:B------:R-:W-:-:S09]  /*03f0*/  UISETP.GE.AND UP0, UPT, UR5, UR10, UPT ;  /* 0x0000000a0500728c */ /* 0x000fd2000bf06270 */
[----:B------:R-:W-:Y:S05]  /*0400*/  BRA.U !UP0, `(.L_x_5) ;  /* 0xfffffffd08b47547 */ /* 0x000fea000b83ffff */
.L_x_2:
[----:B------:R-:W-:Y:S06]  /*0410*/  BAR.SYNC.DEFER_BLOCKING 0x0 ;  /* 0x0000000000007b1d */ /* 0x000fec0000010000 */
[----:B------:R-:W2:Y:S01]  /*0420*/  LDCU.64 UR6, c[0x0][0x388] ;  /* 0x00007100ff0677ac */ /* 0x000ea20008000a00 */
[----:B01-3--:R-:W0:Y:S01]  /*0430*/  LDS.64 R6, [R6] ;  /* 0x0000000006067984 */ /* 0x00be220000000a00 */
[----:B--2---:R-:W-:-:S04]  /*0440*/  LEA R2, P0, R0, UR6, 0x2 ;  /* 0x0000000600027c11 */ /* 0x004fc8000f8010ff */
[----:B------:R-:W-:-:S05]  /*0450*/  LEA.HI.X R3, R0, UR7, R11, 0x2, P0 ;  /* 0x0000000700037c11 */ /* 0x000fca00080f140b */
[----:B0-----:R-:W-:Y:S04]  /*0460*/  STG.E desc[UR8][R2.64], R6 ;  /* 0x0000000602007986 */ /* 0x001fe8000c101908 */
[----:B------:R-:W-:Y:S01]  /*0470*/  STG.E desc[UR8][R2.64+0x4], R7 ;  /* 0x0000040702007986 */ /* 0x000fe2000c101908 */
[----:B------:R-:W-:Y:S06]  /*0480*/  BAR.SYNC.DEFER_BLOCKING 0x0 ;  /* 0x0000000000007b1d */ /* 0x000fec0000010000 */
[----:B------:R-:W-:Y:S05]  /*0490*/  EXIT ;  /* 0x000000000000794d */ /* 0x000fea0003800000 */
.L_x_6:
[----:B------:R-:W-:-:S00]  /*04a0*/  BRA `(.L_x_6) ;  /* 0xfffffffc00fc7947 */ /* 0x000fc0000383ffff */
[----:B------:R-:W-:-:S00]  /*04b0*/  NOP ;  /* 0x0000000000007918 */ /* 0x000fc00000000000 */
        /* <DEDUP_REMOVED lines=12> */
.L_x_14:


//--------------------- .text.pfxsum              --------------------------
	.section	.text.pfxsum,"ax",@progbits
	.align	128
        .global         pfxsum
        .type           pfxsum,@function
        .size           pfxsum,(.L_x_15 - pfxsum)
        .other          pfxsum,@"STO_CUDA_ENTRY STV_DEFAULT"
pfxsum:
.text.pfxsum:
[----:B------:R-:W-:Y:S01]  /*0000*/  LDC R1, c[0x0][0x37c] ;  /* 0x0000df00ff017b82 */ /* 0x000fe20000000800 */
[----:B------:R-:W0:Y:S01]  /*0010*/  S2R R2, SR_TID.X ;  /* 0x0000000000027919 */ /* 0x000e220000002100 */
[----:B------:R-:W1:Y:S06]  /*0020*/  LDCU UR4, c[0x0][0x390] ;  /* 0x00007200ff0477ac */ /* 0x000e6c0008000800 */
[----:B------:R-:W2:Y:S01]  /*0030*/  LDC.64 R6, c[0x0][0x380] ;  /* 0x0000e000ff067b82 */ /* 0x000ea20000000a00 */
[----:B------:R-:W-:Y:S01]  /*0040*/  IMAD.MOV.U32 R9, RZ, RZ, RZ ;  /* 0x000000ffff097224 */ /* 0x000fe200078e00ff */
[----:B------:R-:W3:Y:S01]  /*0050*/  LDCU.64 UR6, c[0x0][0x358] ;  /* 0x00006b00ff0677ac */ /* 0x000ee20008000a00 */
[----:B------:R-:W-:-:S02]  /*0060*/  IMAD.MOV.U32 R11, RZ, RZ, RZ ;  /* 0x000000ffff0b7224 */ /* 0x000fc400078e00ff */
[----:B0-----:R-:W-:-:S04]  /*0070*/  IMAD.SHL.U32 R0, R2, 0x2, RZ ;  /* 0x0000000202007824 */ /* 0x001fc800078e00ff */
[C---:B------:R-:W-:Y:S01]  /*0080*/  VIADD R3, R0.reuse, 0x1 ;  /* 0x0000000100037836 */ /* 0x040fe20000000000 */
[C---:B-1----:R-:W-:Y:S01]  /*0090*/  ISETP.GE.AND P1, PT, R0.reuse, UR4, PT ;  /* 0x0000000400007c0c */ /* 0x042fe2000bf26270 */
[----:B--2---:R-:W-:-:S03]  /*00a0*/  IMAD.WIDE R6, R0, 0x4, R6 ;  /* 0x0000000400067825 */ /* 0x004fc600078e0206 */
[----:B------:R-:W-:-:S09]  /*00b0*/  ISETP.GE.AND P0, PT, R3, UR4, PT ;  /* 0x0000000403007c0c */ /* 0x000fd2000bf06270 */
[----:B---3--:R-:W2:Y:S04]  /*00c0*/  @!P1 LDG.E R9, desc[UR6][R6.64] ;  /* 0x0000000606099981 */ /* 0x008ea8000c1e1900 */
[----:B------:R0:W3:Y:S01]  /*00d0*/  @!P0 LDG.E R11, desc[UR6][R6.64+0x4] ;  /* 0x00000406060b8981 */ /* 0x0000e2000c1e1900 */
[----:B------:R-:W1:Y:S01]  /*00e0*/  S2UR UR5, SR_CgaCtaId ;  /* 0x00000000000579c3 */ /* 0x000e620000008800 */
[----:B------:R-:W-:Y:S01]  /*00f0*/  I2FP.F32.S32 R4, UR4 ;  /* 0x0000000400047c45 */ /* 0x000fe20008201400 */
[----:B------:R-:W-:Y:S02]  /*0100*/  IMAD.MOV.U32 R5, RZ, RZ, 0x1 ;  /* 0x00000001ff057424 */ /* 0x000fe400078e00ff */
[----:B------:R-:W-:Y:S01]  /*0110*/  IMAD.MOV.U32 R8, RZ, RZ, 0x1 ;  /* 0x00000001ff087424 */ /* 0x000fe200078e00ff */
[----:B------:R-:W-:-:S04]  /*0120*/  LEA.HI R4, R4, 0xffffff81, RZ, 0x9 ;  /* 0xffffff8104047811 */ /* 0x000fc800078f48ff */
[----:B------:R-:W-:-:S04]  /*0130*/  SHF.L.U32 R4, R5, R4, RZ ;  /* 0x0000000405047219 */ /* 0x000fc800000006ff */
[----:B------:R-:W-:Y:S01]  /*0140*/  ISETP.GE.U32.AND P1, PT, R4, UR4, PT ;  /* 0x0000000404007c0c */ /* 0x000fe2000bf26070 */
[----:B------:R-:W-:-:S03]  /*0150*/  UMOV UR4, 0x400 ;  /* 0x0000040000047882 */ /* 0x000fc60000000000 */
[----:B------:R-:W-:Y:S02]  /*0160*/  SEL R5, RZ, 0x1, P1 ;  /* 0x00000001ff057807 */ /* 0x000fe40000800000 */
[----:B------:R-:W-:Y:S02]  /*0170*/  ISETP.NE.AND P1, PT, R2, RZ, PT ;  /* 0x000000ff0200720c */ /* 0x000fe40003f25270 */
[----:B------:R-:W-:Y:S01]  /*0180*/  SHF.L.U32 R5, R4, R5, RZ ;  /* 0x0000000504057219 */ /* 0x000fe200000006ff */
[----:B-1----:R-:W-:-:S03]  /*0190*/  ULEA UR4, UR5, UR4, 0x18 ;  /* 0x0000000405047291 */ /* 0x002fc6000f8ec0ff */
[----:B0-----:R-:W-:-:S04]  /*01a0*/  SHF.R.S32.HI R6, RZ, 0x1, R5 ;  /* 0x00000001ff067819 */ /* 0x001fc80000011405 */
[----:B------:R-:W-:Y:S02]  /*01b0*/  ISETP.GE.AND P2, PT, R6, 0x1, PT ;  /* 0x000000010600780c */ /* 0x000fe40003f46270 */
[----:B------:R-:W-:Y:S01]  /*01c0*/  LEA R4, R0, UR4, 0x2 ;  /* 0x0000000400047c11 */ /* 0x000fe2000f8e10ff */
[----:B------:R-:W-:-:S05]  /*01d0*/  @!P1 VIADD R7, R5, 0xffffffff ;  /* 0xffffffff05079836 */ /* 0x000fca0000000000 */
[----:B------:R-:W-:Y:S01]  /*01e0*/  @!P1 LEA R13, R7, UR4, 0x2 ;  /* 0x00000004070d9c11 */ /* 0x000fe2000f8e10ff */
[----:B--2---:R0:W-:Y:S04]  /*01f0*/  STS [R4], R9 ;  /* 0x0000000904007388 */ /* 0x0041e80000000800 */
[----:B---3--:R0:W-:Y:S01]  /*0200*/  STS [R4+0x4], R11 ;  /* 0x0000040b04007388 */ /* 0x0081e20000000800 */
[----:B------:R-:W-:Y:S05]  /*0210*/  @!P2 BRA `(.L_x_7) ;  /* 0x000000000040a947 */ /* 0x000fea0003800000 */
[----:B------:R-:W-:Y:S02]  /*0220*/  VIADD R7, R0, 0x2 ;  /* 0x0000000200077836 */ /* 0x000fe40000000000 */
[----:B------:R-:W-:-:S07]  /*0230*/  IMAD.MOV.U32 R8, RZ, RZ, 0x1 ;  /* 0x00000001ff087424 */ /* 0x000fce00078e00ff */
.L_x_8:
[----:B------:R-:W-:Y:S01]  /*0240*/  BAR.SYNC.DEFER_BLOCKING 0x0 ;  /* 0x0000000000007b1d */ /* 0x000fe20000010000 */
[----:B------:R-:W-:Y:S02]  /*0250*/  ISETP.GE.AND P2, PT, R2, R6, PT ;  /* 0x000000060200720c */ /* 0x000fe40003f46270 */
[----:B------:R-:W-:-:S11]  /*0260*/  SHF.R.S32.HI R6, RZ, 0x1, R6 ;  /* 0x00000001ff067819 */ /* 0x000fd60000011406 */
[-C--:B0-----:R-:W-:Y:S02]  /*0270*/  @!P2 IMAD R9, R3, R8.reuse, -0x1 ;  /* 0xffffffff0309a424 */ /* 0x081fe400078e0208 */
[----:B------:R-:W-:Y:S02]  /*0280*/  @!P2 IMAD R10, R7, R8, -0x1 ;  /* 0xffffffff070aa424 */ /* 0x000fe400078e0208 */
[----:B------:R-:W-:Y:S01]  /*0290*/  IMAD.SHL.U32 R8, R8, 0x2, RZ ;  /* 0x0000000208087824 */ /* 0x000fe200078e00ff */
[----:B------:R-:W-:Y:S02]  /*02a0*/  @!P2 LEA R9, R9, UR4, 0x2 ;  /* 0x000000040909ac11 */ /* 0x000fe4000f8e10ff */
[----:B------:R-:W-:-:S03]  /*02b0*/  @!P2 LEA R10, R10, UR4, 0x2 ;  /* 0x000000040a0aac11 */ /* 0x000fc6000f8e10ff */
[----:B------:R-:W-:Y:S04]  /*02c0*/  @!P2 LDS R12, [R9] ;  /* 0x00000000090ca984 */ /* 0x000fe80000000800 */
[----:B------:R-:W0:Y:S02]  /*02d0*/  @!P2 LDS R11, [R10] ;  /* 0x000000000a0ba984 */ /* 0x000e240000000800 */
[----:B0-----:R-:W-:-:S05]  /*02e0*/  @!P2 IMAD.IADD R11, R11, 0x1, R12 ;  /* 0x000000010b0ba824 */ /* 0x001fca00078e020c */
[----:B------:R1:W-:Y:S01]  /*02f0*/  @!P2 STS [R10], R11 ;  /* 0x0000000b0a00a388 */ /* 0x0003e20000000800 */
[----:B------:R-:W-:-:S13]  /*0300*/  ISETP.GT.AND P2, PT, R6, RZ, PT ;  /* 0x000000ff0600720c */ /* 0x000fda0003f44270 */
[----:B-1----:R-:W-:Y:S05]  /*0310*/  @P2 BRA `(.L_x_8) ;  /* 0xfffffffc00c82947 */ /* 0x002fea000383ffff */
.L_x_7:
[----:B------:R1:W-:Y:S01]  /*0320*/  @!P1 STS [R13], RZ ;  /* 0x000000ff0d009388 */ /* 0x0003e20000000800 */
[----:B------:R-:W-:Y:S02]  /*0330*/  ISETP.GE.AND P1, PT, R5, 0x2, PT ;  /* 0x000000020500780c */ /* 0x000fe40003f26270 */
[----:B------:R-:W-:-:S11]  /*0340*/  SHF.R.S32.HI R15, RZ, 0x1f, R0 ;  /* 0x0000001fff0f7819 */ /* 0x000fd60000011400 */
[----:B-1----:R-:W-:Y:S05]  /*0350*/  @!P1 BRA `(.L_x_9) ;  /* 0x0000000000549947 */ /* 0x002fea0003800000 */
[----:B------:R-:W-:Y:S01]  /*0360*/  VIADD R13, R0, 0x2 ;  /* 0x00000002000d7836 */ /* 0x000fe20000000000 */
[----:B------:R-:W-:-:S06]  /*0370*/  UMOV UR5, 0x1 ;  /* 0x0000000100057882 */ /* 0x000fcc0000000000 */
.L_x_12:
[----:B------:R-:W-:Y:S01]  /*0380*/  BAR.SYNC.DEFER_BLOCKING 0x0 ;  /* 0x0000000000007b1d */ /* 0x000fe20000010000 */
[----:B------:R-:W-:Y:S01]  /*0390*/  ISETP.GE.AND P1, PT, R2, UR5, PT ;  /* 0x0000000502007c0c */ /* 0x000fe2000bf26270 */
[----:B------:R-:W-:Y:S01]  /*03a0*/  USHF.L.U32 UR5, UR5, 0x1, URZ ;  /* 0x0000000105057899 */ /* 0x000fe200080006ff */
[----:B------:R-:W-:-:S03]  /*03b0*/  SHF.R.S32.HI R8, RZ, 0x1, R8 ;  /* 0x00000001ff087819 */ /* 0x000fc60000011408 */
[----:B------:R-:W-:Y:S02]  /*03c0*/  BSSY.RECONVERGENT B0, `(.L_x_10) ;  /* 0x000000d000007945 */ /* 0x000fe40003800200 */
[----:B------:R-:W-:-:S06]  /*03d0*/  ISETP.LE.AND P2, PT, R5, UR5, PT ;  /* 0x0000000505007c0c */ /* 0x000fcc000bf43270 */
[----:B-1----:R-:W-:Y:S07]  /*03e0*/  @P1 BRA `(.L_x_11) ;  /* 0x0000000000281947 */ /* 0x002fee0003800000 */
[----:B------:R-:W-:-:S05]  /*03f0*/  IMAD R6, R8, R13, -0x1 ;  /* 0xffffffff08067424 */ /* 0x000fca00078e020d */
[----:B0-----:R-:W-:Y:S01]  /*0400*/  LEA R9, R6, UR4, 0x2 ;  /* 0x0000000406097c11 */ /* 0x001fe2000f8e10ff */
        /* <DEDUP_REMOVED lines=8> */
.L_x_11:
[----:B------:R-:W-:Y:S05]  /*0490*/  BSYNC.RECONVERGENT B0 ;  /* 0x0000000000007941 */ /* 0x000fea0003800200 */
.L_x_10:
[----:B------:R-:W-:Y:S05]  /*04a0*/  @!P2 BRA `(.L_x_12) ;  /* 0xfffffffc00b4a947 */ /* 0x000fea000383ffff */
.L_x_9:
[----:B------:R-:W2:Y:S01]  /*04b0*/  LDCU UR8, c[0x0][0x390] ;  /* 0x00007200ff0877ac */ /* 0x000ea20008000800 */
[----:B------:R-:W-:Y:S01]  /*04c0*/  BAR.SYNC.DEFER_BLOCKING 0x0 ;  /* 0x0000000000007b1d */ /* 0x000fe20000010000 */
[----:B--2---:R-:W-:-:S05]  /*04d0*/  ISETP.GE.AND P1, PT, R0, UR8, PT ;  /* 0x0000000800007c0c */ /* 0x004fca000bf26270 */
[----:B------:R-:W2:Y:S01]  /*04e0*/  LDCU.64 UR8, c[0x0][0x388] ;  /* 0x00007100ff0877ac */ /* 0x000ea20008000a00 */
[----:B------:R-:W3:Y:S07]  /*04f0*/  @!P0 LDS R7, [R4+0x4] ;  /* 0x0000040004078984 */ /* 0x000eee0000000800 */
[----:B------:R-:W4:Y:S01]  /*0500*/  @!P1 LDS R5, [R4] ;  /* 0x0000000004059984 */ /* 0x000f220000000800 */
[----:B--2---:R-:W-:-:S04]  /*0510*/  LEA R2, P2, R0, UR8, 0x2 ;  /* 0x0000000800027c11 */ /* 0x004fc8000f8410ff */
[----:B------:R-:W-:-:S05]  /*0520*/  LEA.HI.X R3, R0, UR9, R15, 0x2, P2 ;  /* 0x0000000900037c11 */ /* 0x000fca00090f140f */
[----:B---3--:R-:W-:Y:S04]  /*0530*/  @!P0 STG.E desc[UR6][R2.64+0x4], R7 ;  /* 0x0000040702008986 */ /* 0x008fe8000c101906 */
[----:B----4-:R-:W-:Y:S01]  /*0540*/  @!P1 STG.E desc[UR6][R2.64], R5 ;  /* 0x0000000502009986 */ /* 0x010fe2000c101906 */
[----:B------:R-:W-:Y:S06]  /*0550*/  BAR.SYNC.DEFER_BLOCKING 0x0 ;  /* 0x0000000000007b1d */ /* 0x000fec0000010000 */
[----:B------:R-:W-:Y:S05]  /*0560*/  EXIT ;  /* 0x000000000000794d */ /* 0x000fea0003800000 */
.L_x_13:
        /* <DEDUP_REMOVED lines=9> */
.L_x_15:


//--------------------- .nv.shared.cpfxsum        --------------------------
	.section	.nv.shared.cpfxsum,"aw",@nobits
	.sectionflags	@""
	.align	4
.nv.shared.cpfxsum:
	.zero		2048


//--------------------- .nv.shared.reserved.0     --------------------------
	.section	.nv.shared.reserved.0,"aw",@nobits
	.weak		__nv_reservedSMEM_offset_0_alias
	.size		__nv_reservedSMEM_offset_0_alias, 0, 64
	.other		__nv_reservedSMEM_offset_0_alias,@"STO_CUDA_RESERVED_SHARED STV_DEFAULT"
__nv_reservedSMEM_offset_0_alias:
	.zero		0
	.zero		64


//--------------------- .nv.shared.pfxsum         --------------------------
	.section	.nv.shared.pfxsum,"aw",@nobits
	.sectionflags	@""
	.align	4
.nv.shared.pfxsum:
	.zero		2048


//--------------------- .nv.constant0.cpfxsum     --------------------------
	.section	.nv.constant0.cpfxsum,"a",@progbits
	.sectionflags	@""
	.align	4
.nv.constant0.cpfxsum:
	.zero		916


//--------------------- .nv.constant0.pfxsum      --------------------------
	.section	.nv.constant0.pfxsum,"a",@progbits
	.sectionflags	@""
	.align	4
.nv.constant0.pfxsum:
	.zero		916


//--------------------- SYMBOLS --------------------------

	.type		.nv.reservedSmem.offset0,@object
	.size		.nv.reservedSmem.offset0,0x4
	.type		.nv.reservedSmem.cap,@object
	.size		.nv.reservedSmem.cap,0x4
